//
// Generated by NVIDIA NVVM Compiler
//
// Compiler Build ID: CL-36424714
// Cuda compilation tools, release 13.0, V13.0.88
// Based on NVVM 20.0.0
//

.version 9.0
.target sm_100
.address_size 64

	// .globl	_Z17matrix_add_kernelPKfS0_Pfi

.visible .entry _Z17matrix_add_kernelPKfS0_Pfi(
	.param .u64 .ptr .align 1 _Z17matrix_add_kernelPKfS0_Pfi_param_0,
	.param .u64 .ptr .align 1 _Z17matrix_add_kernelPKfS0_Pfi_param_1,
	.param .u64 .ptr .align 1 _Z17matrix_add_kernelPKfS0_Pfi_param_2,
	.param .u32 _Z17matrix_add_kernelPKfS0_Pfi_param_3
)
{
	.reg .pred 	%p<7>;
	.reg .b32 	%r<31>;
	.reg .b32 	%f<16>;
	.reg .b64 	%rd<25>;

	ld.param.u64 	%rd4, [_Z17matrix_add_kernelPKfS0_Pfi_param_0];
	ld.param.u64 	%rd5, [_Z17matrix_add_kernelPKfS0_Pfi_param_1];
	ld.param.u64 	%rd6, [_Z17matrix_add_kernelPKfS0_Pfi_param_2];
	ld.param.u32 	%r12, [_Z17matrix_add_kernelPKfS0_Pfi_param_3];
	cvta.to.global.u64 	%rd1, %rd6;
	cvta.to.global.u64 	%rd2, %rd5;
	cvta.to.global.u64 	%rd3, %rd4;
	mov.u32 	%r13, %ctaid.x;
	mov.u32 	%r14, %ntid.x;
	mov.u32 	%r15, %tid.x;
	mad.lo.s32 	%r29, %r13, %r14, %r15;
	mov.u32 	%r16, %nctaid.x;
	mul.lo.s32 	%r2, %r14, %r16;
	setp.ge.s32 	%p1, %r29, %r12;
	@%p1 bra 	$L__BB0_7;
	add.s32 	%r17, %r29, %r2;
	max.s32 	%r18, %r12, %r17;
	setp.lt.s32 	%p2, %r17, %r12;
	selp.u32 	%r19, 1, 0, %p2;
	add.s32 	%r20, %r17, %r19;
	sub.s32 	%r21, %r18, %r20;
	div.u32 	%r22, %r21, %r2;
	add.s32 	%r3, %r22, %r19;
	and.b32  	%r23, %r3, 3;
	setp.eq.s32 	%p3, %r23, 3;
	@%p3 bra 	$L__BB0_4;
	add.s32 	%r24, %r3, 1;
	and.b32  	%r25, %r24, 3;
	neg.s32 	%r27, %r25;
$L__BB0_3:
	.pragma "nounroll";
	mul.wide.s32 	%rd7, %r29, 4;
	add.s64 	%rd8, %rd1, %rd7;
	add.s64 	%rd9, %rd2, %rd7;
	add.s64 	%rd10, %rd3, %rd7;
	ld.global.f32 	%f1, [%rd10];
	ld.global.f32 	%f2, [%rd9];
	add.f32 	%f3, %f1, %f2;
	st.global.f32 	[%rd8], %f3;
	add.s32 	%r29, %r29, %r2;
	add.s32 	%r27, %r27, 1;
	setp.ne.s32 	%p4, %r27, 0;
	@%p4 bra 	$L__BB0_3;
$L__BB0_4:
	setp.lt.u32 	%p5, %r3, 3;
	@%p5 bra 	$L__BB0_7;
	mul.wide.s32 	%rd15, %r2, 4;
	shl.b32 	%r26, %r2, 2;
$L__BB0_6:
	mul.wide.s32 	%rd11, %r29, 4;
	add.s64 	%rd12, %rd3, %rd11;
	ld.global.f32 	%f4, [%rd12];
	add.s64 	%rd13, %rd2, %rd11;
	ld.global.f32 	%f5, [%rd13];
	add.f32 	%f6, %f4, %f5;
	add.s64 	%rd14, %rd1, %rd11;
	st.global.f32 	[%rd14], %f6;
	add.s64 	%rd16, %rd12, %rd15;
	ld.global.f32 	%f7, [%rd16];
	add.s64 	%rd17, %rd13, %rd15;
	ld.global.f32 	%f8, [%rd17];
	add.f32 	%f9, %f7, %f8;
	add.s64 	%rd18, %rd14, %rd15;
	st.global.f32 	[%rd18], %f9;
	add.s64 	%rd19, %rd16, %rd15;
	ld.global.f32 	%f10, [%rd19];
	add.s64 	%rd20, %rd17, %rd15;
	ld.global.f32 	%f11, [%rd20];
	add.f32 	%f12, %f10, %f11;
	add.s64 	%rd21, %rd18, %rd15;
	st.global.f32 	[%rd21], %f12;
	add.s64 	%rd22, %rd19, %rd15;
	ld.global.f32 	%f13, [%rd22];
	add.s64 	%rd23, %rd20, %rd15;
	ld.global.f32 	%f14, [%rd23];
	add.f32 	%f15, %f13, %f14;
	add.s64 	%rd24, %rd21, %rd15;
	st.global.f32 	[%rd24], %f15;
	add.s32 	%r29, %r26, %r29;
	setp.lt.s32 	%p6, %r29, %r12;
	@%p6 bra 	$L__BB0_6;
$L__BB0_7:
	ret;

}


// ===== COMPILED SASS (sm_100) =====

	.target	sm_100

	.elftype	@"ET_EXEC"


//--------------------- .note.nv.tkinfo           --------------------------
	.section	.note.nv.tkinfo,"",@"SHT_NOTE"
	.sectionflags	@"SHF_NOTE_NV_TKINFO"
	.tkinfo
        /*0018*/ 	.word	0x00000002
        /*0030*/ 	.string	""
        /*0030*/ 	.string	"ptxas"
        /*0030*/ 	.string	"Cuda compilation tools, release 13.0, V13.0.88"
        /*0030*/ 	.string	"Build cuda_13.0.r13.0/compiler.36424714_0"
        /*0030*/ 	.string	"-arch sm_100 -m 64 "



//--------------------- .note.nv.cuinfo           --------------------------
	.section	.note.nv.cuinfo,"",@"SHT_NOTE"
	.sectionflags	@"SHF_NOTE_NV_CUINFO"
        /*0018*/ 	.short	0x0002
        /*001a*/ 	.short	0x0064
        /*001c*/ 	.short	0x0082
	.zero		2


//--------------------- .nv.info                  --------------------------
	.section	.nv.info,"",@"SHT_CUDA_INFO"
	.align	4


	//----- nvinfo : EIATTR_REGCOUNT
	.align		4
        /*0000*/ 	.byte	0x04, 0x2f
        /*0002*/ 	.short	(.L_1 - .L_0)
	.align		4
.L_0:
        /*0004*/ 	.word	index@(_Z17matrix_add_kernelPKfS0_Pfi)
        /*0008*/ 	.word	0x0000001a


	//----- nvinfo : EIATTR_FRAME_SIZE
	.align		4
.L_1:
        /*000c*/ 	.byte	0x04, 0x11
        /*000e*/ 	.short	(.L_3 - .L_2)
	.align		4
.L_2:
        /*0010*/ 	.word	index@(_Z17matrix_add_kernelPKfS0_Pfi)
        /*0014*/ 	.word	0x00000000


	//----- nvinfo : EIATTR_MIN_STACK_SIZE
	.align		4
.L_3:
        /*0018*/ 	.byte	0x04, 0x12
        /*001a*/ 	.short	(.L_5 - .L_4)
	.align		4
.L_4:
        /*001c*/ 	.word	index@(_Z17matrix_add_kernelPKfS0_Pfi)
        /*0020*/ 	.word	0x00000000
.L_5:


//--------------------- .nv.compat                --------------------------
	.section	.nv.compat,"",@"SHT_CUDA_COMPAT_INFO"
	.align	4
        /*0000*/ 	.byte	0x02, 0x09, 0x00, 0x00, 0x02, 0x02, 0x01, 0x00, 0x02, 0x05, 0x05, 0x00, 0x03, 0x07, 0x01, 0x01
        /*0010*/ 	.byte	0x02, 0x03, 0x00, 0x00, 0x02, 0x06, 0x01, 0x00, 0x04, 0x0b, 0x08, 0x00, 0x09, 0x00, 0x00, 0x00
        /*0020*/ 	.byte	0x00, 0x00, 0x00, 0x00


//--------------------- .nv.info._Z17matrix_add_kernelPKfS0_Pfi --------------------------
	.section	.nv.info._Z17matrix_add_kernelPKfS0_Pfi,"",@"SHT_CUDA_INFO"
	.sectionflags	@""
	.align	4


	//----- nvinfo : EIATTR_CUDA_API_VERSION
	.align		4
        /*0000*/ 	.byte	0x04, 0x37
        /*0002*/ 	.short	(.L_7 - .L_6)
.L_6:
        /*0004*/ 	.word	0x00000082


	//----- nvinfo : EIATTR_KPARAM_INFO
	.align		4
.L_7:
        /*0008*/ 	.byte	0x04, 0x17
        /*000a*/ 	.short	(.L_9 - .L_8)
.L_8:
        /*000c*/ 	.word	0x00000000
        /*0010*/ 	.short	0x0003
        /*0012*/ 	.short	0x0018
        /*0014*/ 	.byte	0x00, 0xf0, 0x11, 0x00


	//----- nvinfo : EIATTR_KPARAM_INFO
	.align		4
.L_9:
        /*0018*/ 	.byte	0x04, 0x17
        /*001a*/ 	.short	(.L_11 - .L_10)
.L_10:
        /*001c*/ 	.word	0x00000000
        /*0020*/ 	.short	0x0002
        /*0022*/ 	.short	0x0010
        /*0024*/ 	.byte	0x00, 0xf5, 0x21, 0x00


	//----- nvinfo : EIATTR_KPARAM_INFO
	.align		4
.L_11:
        /*0028*/ 	.byte	0x04, 0x17
        /*002a*/ 	.short	(.L_13 - .L_12)
.L_12:
        /*002c*/ 	.word	0x00000000
        /*0030*/ 	.short	0x0001
        /*0032*/ 	.short	0x0008
        /*0034*/ 	.byte	0x00, 0xf5, 0x21, 0x00


	//----- nvinfo : EIATTR_KPARAM_INFO
	.align		4
.L_13:
        /*0038*/ 	.byte	0x04, 0x17
        /*003a*/ 	.short	(.L_15 - .L_14)
.L_14:
        /*003c*/ 	.word	0x00000000
        /*0040*/ 	.short	0x0000
        /*0042*/ 	.short	0x0000
        /*0044*/ 	.byte	0x00, 0xf5, 0x21, 0x00


	//----- nvinfo : EIATTR_SPARSE_MMA_MASK
	.align		4
.L_15:
        /*0048*/ 	.byte	0x03, 0x50
        /*004a*/ 	.short	0x0000


	//----- nvinfo : EIATTR_MAXREG_COUNT
	.align		4
        /*004c*/ 	.byte	0x03, 0x1b
        /*004e*/ 	.short	0x00ff


	//----- nvinfo : EIATTR_MERCURY_ISA_VERSION
	.align		4
        /*0050*/ 	.byte	0x03, 0x5f
        /*0052*/ 	.short	0x0101


	//----- nvinfo : EIATTR_VRC_CTA_INIT_COUNT
	.align		4
        /*0054*/ 	.byte	0x02, 0x4a
	.zero		1
	.zero		1


	//----- nvinfo : EIATTR_EXIT_INSTR_OFFSETS
	.align		4
        /*0058*/ 	.byte	0x04, 0x1c
        /*005a*/ 	.short	(.L_17 - .L_16)


	//   ....[0]....
.L_16:
        /*005c*/ 	.word	0x00000090


	//   ....[1]....
        /*0060*/ 	.word	0x000003a0


	//   ....[2]....
        /*0064*/ 	.word	0x000005d0


	//----- nvinfo : EIATTR_CRS_STACK_SIZE
	.align		4
.L_17:
        /*0068*/ 	.byte	0x04, 0x1e
        /*006a*/ 	.short	(.L_19 - .L_18)
.L_18:
        /*006c*/ 	.word	0x00000000


	//----- nvinfo : EIATTR_CBANK_PARAM_SIZE
	.align		4
.L_19:
        /*0070*/ 	.byte	0x03, 0x19
        /*0072*/ 	.short	0x001c


	//----- nvinfo : EIATTR_PARAM_CBANK
	.align		4
        /*0074*/ 	.byte	0x04, 0x0a
        /*0076*/ 	.short	(.L_21 - .L_20)
	.align		4
.L_20:
        /*0078*/ 	.word	index@(.nv.constant0._Z17matrix_add_kernelPKfS0_Pfi)
        /*007c*/ 	.short	0x0380
        /*007e*/ 	.short	0x001c


	//----- nvinfo : EIATTR_SW_WAR
	.align		4
.L_21:
        /*0080*/ 	.byte	0x04, 0x36
        /*0082*/ 	.short	(.L_23 - .L_22)
.L_22:
        /*0084*/ 	.word	0x00000008
.L_23:


//--------------------- .nv.callgraph             --------------------------
	.section	.nv.callgraph,"",@"SHT_CUDA_CALLGRAPH"
	.align	4
	.sectionentsize	8
	.align		4
        /*0000*/ 	.word	0x00000000
	.align		4
        /*0004*/ 	.word	0xffffffff
	.align		4
        /*0008*/ 	.word	0x00000000
	.align		4
        /*000c*/ 	.word	0xfffffffe
	.align		4
        /*0010*/ 	.word	0x00000000
	.align		4
        /*0014*/ 	.word	0xfffffffd
	.align		4
        /*0018*/ 	.word	0x00000000
	.align		4
        /*001c*/ 	.word	0xfffffffc


//--------------------- .text._Z17matrix_add_kernelPKfS0_Pfi --------------------------
	.section	.text._Z17matrix_add_kernelPKfS0_Pfi,"ax",@progbits
	.align	128
        .global         _Z17matrix_add_kernelPKfS0_Pfi
        .type           _Z17matrix_add_kernelPKfS0_Pfi,@function
        .size           _Z17matrix_add_kernelPKfS0_Pfi,(.L_x_5 - _Z17matrix_add_kernelPKfS0_Pfi)
        .other          _Z17matrix_add_kernelPKfS0_Pfi,@"STO_CUDA_ENTRY STV_DEFAULT"
_Z17matrix_add_kernelPKfS0_Pfi:
.text._Z17matrix_add_kernelPKfS0_Pfi:
[----:B------:R-:W-:Y:S01]  /*0000*/  LDC R1, c[0x0][0x37c] ;  /* 0x0000df00ff017b82 */ /* 0x000fe20000000800 */
[----:B------:R-:W0:Y:S07]  /*0010*/  S2R R3, SR_TID.X ;  /* 0x0000000000037919 */ /* 0x000e2e0000002100 */
[----:B------:R-:W0:Y:S01]  /*0020*/  S2UR UR4, SR_CTAID.X ;  /* 0x00000000000479c3 */ /* 0x000e220000002500 */
[----:B------:R-:W1:Y:S07]  /*0030*/  LDCU UR6, c[0x0][0x398] ;  /* 0x00007300ff0677ac */ /* 0x000e6e0008000800 */
[----:B------:R-:W0:Y:S01]  /*0040*/  LDC R0, c[0x0][0x360] ;  /* 0x0000d800ff007b82 */ /* 0x000e220000000800 */
[----:B------:R-:W2:Y:S01]  /*0050*/  LDCU UR5, c[0x0][0x370] ;  /* 0x00006e00ff0577ac */ /* 0x000ea20008000800 */
[----:B0-----:R-:W-:-:S02]  /*0060*/  IMAD R3, R0, UR4, R3 ;  /* 0x0000000400037c24 */ /* 0x001fc4000f8e0203 */
[----:B--2---:R-:W-:-:S03]  /*0070*/  IMAD R0, R0, UR5, RZ ;  /* 0x0000000500007c24 */ /* 0x004fc6000f8e02ff */
[----:B-1----:R-:W-:-:S13]  /*0080*/  ISETP.GE.AND P0, PT, R3, UR6, PT ;  /* 0x0000000603007c0c */ /* 0x002fda000bf06270 */
[----:B------:R-:W-:Y:S05]  /*0090*/  @P0 EXIT ;  /* 0x000000000000094d */ /* 0x000fea0003800000 */
[----:B------:R-:W0:Y:S01]  /*00a0*/  I2F.U32.RP R8, R0 ;  /* 0x0000000000087306 */ /* 0x000e220000209000 */
[----:B------:R-:W-:Y:S01]  /*00b0*/  IADD3 R2, PT, PT, R0, R3, RZ ;  /* 0x0000000300027210 */ /* 0x000fe20007ffe0ff */
[----:B------:R-:W1:Y:S01]  /*00c0*/  LDCU.64 UR4, c[0x0][0x358] ;  /* 0x00006b00ff0477ac */ /* 0x000e620008000a00 */
[----:B------:R-:W-:Y:S01]  /*00d0*/  IADD3 R9, PT, PT, RZ, -R0, RZ ;  /* 0x80000000ff097210 */ /* 0x000fe20007ffe0ff */
[----:B------:R-:W-:Y:S01]  /*00e0*/  BSSY.RECONVERGENT B0, `(.L_x_0) ;  /* 0x000002b000007945 */ /* 0x000fe20003800200 */
[C---:B------:R-:W-:Y:S02]  /*00f0*/  ISETP.GE.AND P0, PT, R2.reuse, UR6, PT ;  /* 0x0000000602007c0c */ /* 0x040fe4000bf06270 */
[----:B------:R-:W-:Y:S02]  /*0100*/  VIMNMX R7, PT, PT, R2, UR6, !PT ;  /* 0x0000000602077c48 */ /* 0x000fe4000ffe0100 */
[----:B------:R-:W-:Y:S02]  /*0110*/  SEL R6, RZ, 0x1, P0 ;  /* 0x00000001ff067807 */ /* 0x000fe40000000000 */
[----:B------:R-:W-:-:S02]  /*0120*/  ISETP.NE.U32.AND P2, PT, R0, RZ, PT ;  /* 0x000000ff0000720c */ /* 0x000fc40003f45070 */
[----:B------:R-:W-:Y:S01]  /*0130*/  IADD3 R7, PT, PT, R7, -R2, -R6 ;  /* 0x8000000207077210 */ /* 0x000fe20007ffe806 */
[----:B0-----:R-:W0:Y:S02]  /*0140*/  MUFU.RCP R8, R8 ;  /* 0x0000000800087308 */ /* 0x001e240000001000 */
[----:B0-----:R-:W-:-:S06]  /*0150*/  IADD3 R4, PT, PT, R8, 0xffffffe, RZ ;  /* 0x0ffffffe08047810 */ /* 0x001fcc0007ffe0ff */
[----:B------:R0:W2:Y:S02]  /*0160*/  F2I.FTZ.U32.TRUNC.NTZ R5, R4 ;  /* 0x0000000400057305 */ /* 0x0000a4000021f000 */
[----:B0-----:R-:W-:Y:S02]  /*0170*/  HFMA2 R4, -RZ, RZ, 0, 0 ;  /* 0x00000000ff047431 */ /* 0x001fe400000001ff */
[----:B--2---:R-:W-:-:S04]  /*0180*/  IMAD R9, R9, R5, RZ ;  /* 0x0000000509097224 */ /* 0x004fc800078e02ff */
[----:B------:R-:W-:-:S06]  /*0190*/  IMAD.HI.U32 R8, R5, R9, R4 ;  /* 0x0000000905087227 */ /* 0x000fcc00078e0004 */
[----:B------:R-:W-:-:S05]  /*01a0*/  IMAD.HI.U32 R5, R8, R7, RZ ;  /* 0x0000000708057227 */ /* 0x000fca00078e00ff */
[----:B------:R-:W-:-:S05]  /*01b0*/  IADD3 R2, PT, PT, -R5, RZ, RZ ;  /* 0x000000ff05027210 */ /* 0x000fca0007ffe1ff */
[----:B------:R-:W-:-:S05]  /*01c0*/  IMAD R7, R0, R2, R7 ;  /* 0x0000000200077224 */ /* 0x000fca00078e0207 */
[----:B------:R-:W-:-:S13]  /*01d0*/  ISETP.GE.U32.AND P0, PT, R7, R0, PT ;  /* 0x000000000700720c */ /* 0x000fda0003f06070 */
[----:B------:R-:W-:Y:S02]  /*01e0*/  @P0 IADD3 R7, PT, PT, -R0, R7, RZ ;  /* 0x0000000700070210 */ /* 0x000fe40007ffe1ff */
[----:B------:R-:W-:Y:S02]  /*01f0*/  @P0 IADD3 R5, PT, PT, R5, 0x1, RZ ;  /* 0x0000000105050810 */ /* 0x000fe40007ffe0ff */
[----:B------:R-:W-:-:S13]  /*0200*/  ISETP.GE.U32.AND P1, PT, R7, R0, PT ;  /* 0x000000000700720c */ /* 0x000fda0003f26070 */
[----:B------:R-:W-:Y:S02]  /*0210*/  @P1 IADD3 R5, PT, PT, R5, 0x1, RZ ;  /* 0x0000000105051810 */ /* 0x000fe40007ffe0ff */
[----:B------:R-:W-:-:S04]  /*0220*/  @!P2 LOP3.LUT R5, RZ, R0, RZ, 0x33, !PT ;  /* 0x00000000ff05a212 */ /* 0x000fc800078e33ff */
[----:B------:R-:W-:-:S04]  /*0230*/  IADD3 R2, PT, PT, R6, R5, RZ ;  /* 0x0000000506027210 */ /* 0x000fc80007ffe0ff */
[C---:B------:R-:W-:Y:S02]  /*0240*/  LOP3.LUT R4, R2.reuse, 0x3, RZ, 0xc0, !PT ;  /* 0x0000000302047812 */ /* 0x040fe400078ec0ff */
[----:B------:R-:W-:Y:S02]  /*0250*/  ISETP.GE.U32.AND P1, PT, R2, 0x3, PT ;  /* 0x000000030200780c */ /* 0x000fe40003f26070 */
[----:B------:R-:W-:-:S13]  /*0260*/  ISETP.NE.AND P0, PT, R4, 0x3, PT ;  /* 0x000000030400780c */ /* 0x000fda0003f05270 */
[----:B-1----:R-:W-:Y:S05]  /*0270*/  @!P0 BRA `(.L_x_1) ;  /* 0x0000000000448947 */ /* 0x002fea0003800000 */
[----:B------:R-:W0:Y:S01]  /*0280*/  LDC.64 R4, c[0x0][0x390] ;  /* 0x0000e400ff047b82 */ /* 0x000e220000000a00 */
[----:B------:R-:W-:-:S04]  /*0290*/  IADD3 R2, PT, PT, R2, 0x1, RZ ;  /* 0x0000000102027810 */ /* 0x000fc80007ffe0ff */
[----:B------:R-:W-:-:S03]  /*02a0*/  LOP3.LUT R2, R2, 0x3, RZ, 0xc0, !PT ;  /* 0x0000000302027812 */ /* 0x000fc600078ec0ff */
[----:B------:R-:W1:Y:S01]  /*02b0*/  LDC.64 R6, c[0x0][0x380] ;  /* 0x0000e000ff067b82 */ /* 0x000e620000000a00 */
[----:B------:R-:W-:-:S07]  /*02c0*/  IADD3 R2, PT, PT, -R2, RZ, RZ ;  /* 0x000000ff02027210 */ /* 0x000fce0007ffe1ff */
[----:B------:R-:W2:Y:S02]  /*02d0*/  LDC.64 R8, c[0x0][0x388] ;  /* 0x0000e200ff087b82 */ /* 0x000ea40000000a00 */
.L_x_2:
[----:B--2---:R-:W-:-:S04]  /*02e0*/  IMAD.WIDE R12, R3, 0x4, R8 ;  /* 0x00000004030c7825 */ /* 0x004fc800078e0208 */
[C---:B-1----:R-:W-:Y:S02]  /*02f0*/  IMAD.WIDE R14, R3.reuse, 0x4, R6 ;  /* 0x00000004030e7825 */ /* 0x042fe400078e0206 */
[----:B------:R-:W2:Y:S04]  /*0300*/  LDG.E R13, desc[UR4][R12.64] ;  /* 0x000000040c0d7981 */ /* 0x000ea8000c1e1900 */
[----:B------:R-:W2:Y:S01]  /*0310*/  LDG.E R14, desc[UR4][R14.64] ;  /* 0x000000040e0e7981 */ /* 0x000ea2000c1e1900 */
[----:B0--3--:R-:W-:Y:S01]  /*0320*/  IMAD.WIDE R10, R3, 0x4, R4 ;  /* 0x00000004030a7825 */ /* 0x009fe200078e0204 */
[----:B------:R-:W-:Y:S02]  /*0330*/  IADD3 R2, PT, PT, R2, 0x1, RZ ;  /* 0x0000000102027810 */ /* 0x000fe40007ffe0ff */
[----:B------:R-:W-:-:S02]  /*0340*/  IADD3 R3, PT, PT, R0, R3, RZ ;  /* 0x0000000300037210 */ /* 0x000fc40007ffe0ff */
[----:B------:R-:W-:Y:S01]  /*0350*/  ISETP.NE.AND P0, PT, R2, RZ, PT ;  /* 0x000000ff0200720c */ /* 0x000fe20003f05270 */
[----:B--2---:R-:W-:-:S05]  /*0360*/  FADD R17, R14, R13 ;  /* 0x0000000d0e117221 */ /* 0x004fca0000000000 */
[----:B------:R3:W-:Y:S07]  /*0370*/  STG.E desc[UR4][R10.64], R17 ;  /* 0x000000110a007986 */ /* 0x0007ee000c101904 */
[----:B------:R-:W-:Y:S05]  /*0380*/  @P0 BRA `(.L_x_2) ;  /* 0xfffffffc00d40947 */ /* 0x000fea000383ffff */
.L_x_1:
[----:B------:R-:W-:Y:S05]  /*0390*/  BSYNC.RECONVERGENT B0 ;  /* 0x0000000000007941 */ /* 0x000fea0003800200 */
.L_x_0:
[----:B------:R-:W-:Y:S05]  /*03a0*/  @!P1 EXIT ;  /* 0x000000000000994d */ /* 0x000fea0003800000 */
.L_x_3:
[----:B------:R-:W3:Y:S08]  /*03b0*/  LDC.64 R4, c[0x0][0x380] ;  /* 0x0000e000ff047b82 */ /* 0x000ef00000000a00 */
[----:B------:R-:W0:Y:S01]  /*03c0*/  LDC.64 R6, c[0x0][0x388] ;  /* 0x0000e200ff067b82 */ /* 0x000e220000000a00 */
[----:B---3--:R-:W-:-:S07]  /*03d0*/  IMAD.WIDE R10, R3, 0x4, R4 ;  /* 0x00000004030a7825 */ /* 0x008fce00078e0204 */
[----:B------:R-:W1:Y:S01]  /*03e0*/  LDC.64 R4, c[0x0][0x390] ;  /* 0x0000e400ff047b82 */ /* 0x000e620000000a00 */
[----:B--2---:R-:W2:Y:S01]  /*03f0*/  LDG.E R2, desc[UR4][R10.64] ;  /* 0x000000040a027981 */ /* 0x004ea2000c1e1900 */
[----:B0-----:R-:W-:-:S05]  /*0400*/  IMAD.WIDE R12, R3, 0x4, R6 ;  /* 0x00000004030c7825 */ /* 0x001fca00078e0206 */
[----:B------:R-:W2:Y:S01]  /*0410*/  LDG.E R7, desc[UR4][R12.64] ;  /* 0x000000040c077981 */ /* 0x000ea2000c1e1900 */
[----:B-1----:R-:W-:-:S04]  /*0420*/  IMAD.WIDE R16, R3, 0x4, R4 ;  /* 0x0000000403107825 */ /* 0x002fc800078e0204 */
[----:B------:R-:W-:-:S04]  /*0430*/  IMAD.WIDE R4, R0, 0x4, R10 ;  /* 0x0000000400047825 */ /* 0x000fc800078e020a */
[----:B--2---:R-:W-:Y:S01]  /*0440*/  FADD R19, R2, R7 ;  /* 0x0000000702137221 */ /* 0x004fe20000000000 */
[----:B------:R-:W-:-:S04]  /*0450*/  IMAD.WIDE R6, R0, 0x4, R12 ;  /* 0x0000000400067825 */ /* 0x000fc800078e020c */
[----:B------:R0:W-:Y:S04]  /*0460*/  STG.E desc[UR4][R16.64], R19 ;  /* 0x0000001310007986 */ /* 0x0001e8000c101904 */
[----:B------:R-:W2:Y:S04]  /*0470*/  LDG.E R2, desc[UR4][R4.64] ;  /* 0x0000000404027981 */ /* 0x000ea8000c1e1900 */
[----:B------:R-:W2:Y:S01]  /*0480*/  LDG.E R15, desc[UR4][R6.64] ;  /* 0x00000004060f7981 */ /* 0x000ea2000c1e1900 */
[----:B------:R-:W-:-:S04]  /*0490*/  IMAD.WIDE R8, R0, 0x4, R16 ;  /* 0x0000000400087825 */ /* 0x000fc800078e0210 */
[----:B------:R-:W-:-:S04]  /*04a0*/  IMAD.WIDE R10, R0, 0x4, R4 ;  /* 0x00000004000a7825 */ /* 0x000fc800078e0204 */
[----:B------:R-:W-:-:S04]  /*04b0*/  IMAD.WIDE R12, R0, 0x4, R6 ;  /* 0x00000004000c7825 */ /* 0x000fc800078e0206 */
[----:B--2---:R-:W-:-:S05]  /*04c0*/  FADD R21, R2, R15 ;  /* 0x0000000f02157221 */ /* 0x004fca0000000000 */
        /* <DEDUP_REMOVED lines=8> */
[----:B------:R-:W1:Y:S04]  /*0550*/  LDG.E R4, desc[UR4][R4.64] ;  /* 0x0000000404047981 */ /* 0x000e68000c1e1900 */
[----:B------:R-:W1:Y:S01]  /*0560*/  LDG.E R7, desc[UR4][R6.64] ;  /* 0x0000000406077981 */ /* 0x000e62000c1e1900 */
[C---:B0-----:R-:W-:Y:S01]  /*0570*/  IMAD.WIDE R16, R0.reuse, 0x4, R14 ;  /* 0x0000000400107825 */ /* 0x041fe200078e020e */
[----:B------:R-:W-:-:S04]  /*0580*/  LEA R3, R0, R3, 0x2 ;  /* 0x0000000300037211 */ /* 0x000fc800078e10ff */
[----:B------:R-:W-:Y:S01]  /*0590*/  ISETP.GE.AND P0, PT, R3, UR6, PT ;  /* 0x0000000603007c0c */ /* 0x000fe2000bf06270 */
[----:B-1----:R-:W-:-:S05]  /*05a0*/  FADD R9, R4, R7 ;  /* 0x0000000704097221 */ /* 0x002fca0000000000 */
[----:B------:R2:W-:Y:S07]  /*05b0*/  STG.E desc[UR4][R16.64], R9 ;  /* 0x0000000910007986 */ /* 0x0005ee000c101904 */
[----:B------:R-:W-:Y:S05]  /*05c0*/  @!P0 BRA `(.L_x_3) ;  /* 0xfffffffc00788947 */ /* 0x000fea000383ffff */
[----:B------:R-:W-:Y:S05]  /*05d0*/  EXIT ;  /* 0x000000000000794d */ /* 0x000fea0003800000 */
.L_x_4:
[----:B------:R-:W-:-:S00]  /*05e0*/  BRA `(.L_x_4) ;  /* 0xfffffffc00fc7947 */ /* 0x000fc0000383ffff */
[----:B------:R-:W-:-:S00]  /*05f0*/  NOP ;  /* 0x0000000000007918 */ /* 0x000fc00000000000 */
        /* <DEDUP_REMOVED lines=8> */
.L_x_5:


//--------------------- .nv.shared.reserved.0     --------------------------
	.section	.nv.shared.reserved.0,"aw",@nobits
	.weak		__nv_reservedSMEM_offset_0_alias
	.size		__nv_reservedSMEM_offset_0_alias, 0, 64
	.other		__nv_reservedSMEM_offset_0_alias,@"STO_CUDA_RESERVED_SHARED STV_DEFAULT"
__nv_reservedSMEM_offset_0_alias:
	.zero		0
	.zero		64


//--------------------- .nv.constant0._Z17matrix_add_kernelPKfS0_Pfi --------------------------
	.section	.nv.constant0._Z17matrix_add_kernelPKfS0_Pfi,"a",@progbits
	.sectionflags	@""
	.align	4
.nv.constant0._Z17matrix_add_kernelPKfS0_Pfi:
	.zero		924


//--------------------- SYMBOLS --------------------------

	.type		.nv.reservedSmem.offset0,@object
	.size		.nv.reservedSmem.offset0,0x4
